//
// Generated by NVIDIA NVVM Compiler
//
// Compiler Build ID: CL-36424714
// Cuda compilation tools, release 13.0, V13.0.88
// Based on NVVM 20.0.0
//

.version 9.0
.target sm_100
.address_size 64

	// .globl	_Z20MeanFilterCUDAkernelPhS_iii

.visible .entry _Z20MeanFilterCUDAkernelPhS_iii(
	.param .u64 .ptr .align 1 _Z20MeanFilterCUDAkernelPhS_iii_param_0,
	.param .u64 .ptr .align 1 _Z20MeanFilterCUDAkernelPhS_iii_param_1,
	.param .u32 _Z20MeanFilterCUDAkernelPhS_iii_param_2,
	.param .u32 _Z20MeanFilterCUDAkernelPhS_iii_param_3,
	.param .u32 _Z20MeanFilterCUDAkernelPhS_iii_param_4
)
{
	.reg .pred 	%p<8>;
	.reg .b16 	%rs<10>;
	.reg .b32 	%r<18>;
	.reg .b32 	%f<19>;
	.reg .b64 	%rd<15>;

	ld.param.u64 	%rd3, [_Z20MeanFilterCUDAkernelPhS_iii_param_0];
	ld.param.u64 	%rd4, [_Z20MeanFilterCUDAkernelPhS_iii_param_1];
	ld.param.u32 	%r2, [_Z20MeanFilterCUDAkernelPhS_iii_param_2];
	ld.param.u32 	%r4, [_Z20MeanFilterCUDAkernelPhS_iii_param_3];
	ld.param.u32 	%r6, [_Z20MeanFilterCUDAkernelPhS_iii_param_4];
	cvta.to.global.u64 	%rd1, %rd4;
	cvta.to.global.u64 	%rd2, %rd3;
	mov.u32 	%r7, %tid.x;
	mov.u32 	%r8, %ntid.x;
	mov.u32 	%r9, %ctaid.x;
	mad.lo.s32 	%r10, %r8, %r9, %r7;
	mov.u32 	%r12, %ctaid.y;
	mad.lo.s32 	%r1, %r6, %r12, %r10;
	setp.lt.s32 	%p1, %r10, 1;
	add.s32 	%r14, %r6, -1;
	setp.ge.s32 	%p2, %r10, %r14;
	or.pred  	%p3, %p1, %p2;
	setp.eq.s32 	%p4, %r12, 0;
	or.pred  	%p5, %p4, %p3;
	add.s32 	%r15, %r4, -1;
	setp.ge.s32 	%p6, %r12, %r15;
	or.pred  	%p7, %p5, %p6;
	@%p7 bra 	$L__BB0_2;
	cvt.s64.s32 	%rd8, %r1;
	add.s64 	%rd9, %rd2, %rd8;
	ld.global.u8 	%rs2, [%rd9+1];
	cvt.rn.f32.u16 	%f1, %rs2;
	add.f32 	%f2, %f1, 0f7FC00000;
	ld.global.u8 	%rs3, [%rd9+-1];
	cvt.rn.f32.u16 	%f3, %rs3;
	add.f32 	%f4, %f2, %f3;
	sub.s32 	%r16, %r1, %r6;
	cvt.s64.s32 	%rd10, %r16;
	add.s64 	%rd11, %rd2, %rd10;
	ld.global.u8 	%rs4, [%rd11];
	cvt.rn.f32.u16 	%f5, %rs4;
	add.f32 	%f6, %f4, %f5;
	ld.global.u8 	%rs5, [%rd11+1];
	cvt.rn.f32.u16 	%f7, %rs5;
	add.f32 	%f8, %f6, %f7;
	ld.global.u8 	%rs6, [%rd11+-1];
	cvt.rn.f32.u16 	%f9, %rs6;
	add.f32 	%f10, %f8, %f9;
	cvt.s64.s32 	%rd12, %r6;
	add.s64 	%rd13, %rd9, %rd12;
	ld.global.u8 	%rs7, [%rd13];
	cvt.rn.f32.u16 	%f11, %rs7;
	add.f32 	%f12, %f10, %f11;
	ld.global.u8 	%rs8, [%rd13+1];
	cvt.rn.f32.u16 	%f13, %rs8;
	add.f32 	%f14, %f12, %f13;
	ld.global.u8 	%rs9, [%rd13+-1];
	cvt.rn.f32.u16 	%f15, %rs9;
	add.f32 	%f16, %f14, %f15;
	cvt.rn.f32.s32 	%f17, %r2;
	div.rn.f32 	%f18, %f16, %f17;
	cvt.rzi.u32.f32 	%r17, %f18;
	add.s64 	%rd14, %rd1, %rd8;
	st.global.u8 	[%rd14], %r17;
	bra.uni 	$L__BB0_3;
$L__BB0_2:
	cvt.s64.s32 	%rd5, %r1;
	add.s64 	%rd6, %rd2, %rd5;
	ld.global.u8 	%rs1, [%rd6];
	add.s64 	%rd7, %rd1, %rd5;
	st.global.u8 	[%rd7], %rs1;
$L__BB0_3:
	ret;

}


// ===== COMPILED SASS (sm_100) =====

	.target	sm_100

	.elftype	@"ET_EXEC"


//--------------------- .note.nv.tkinfo           --------------------------
	.section	.note.nv.tkinfo,"",@"SHT_NOTE"
	.sectionflags	@"SHF_NOTE_NV_TKINFO"
	.tkinfo
        /*0018*/ 	.word	0x00000002
        /*0030*/ 	.string	""
        /*0030*/ 	.string	"ptxas"
        /*0030*/ 	.string	"Cuda compilation tools, release 13.0, V13.0.88"
        /*0030*/ 	.string	"Build cuda_13.0.r13.0/compiler.36424714_0"
        /*0030*/ 	.string	"-arch sm_100 -m 64 "



//--------------------- .note.nv.cuinfo           --------------------------
	.section	.note.nv.cuinfo,"",@"SHT_NOTE"
	.sectionflags	@"SHF_NOTE_NV_CUINFO"
        /*0018*/ 	.short	0x0002
        /*001a*/ 	.short	0x0064
        /*001c*/ 	.short	0x0082
	.zero		2


//--------------------- .nv.info                  --------------------------
	.section	.nv.info,"",@"SHT_CUDA_INFO"
	.align	4


	//----- nvinfo : EIATTR_REGCOUNT
	.align		4
        /*0000*/ 	.byte	0x04, 0x2f
        /*0002*/ 	.short	(.L_1 - .L_0)
	.align		4
.L_0:
        /*0004*/ 	.word	index@(_Z20MeanFilterCUDAkernelPhS_iii)
        /*0008*/ 	.word	0x00000013


	//----- nvinfo : EIATTR_FRAME_SIZE
	.align		4
.L_1:
        /*000c*/ 	.byte	0x04, 0x11
        /*000e*/ 	.short	(.L_3 - .L_2)
	.align		4
.L_2:
        /*0010*/ 	.word	index@($__internal_0_$__cuda_sm3x_div_rn_noftz_f32_slowpath)
        /*0014*/ 	.word	0x00000000


	//----- nvinfo : EIATTR_FRAME_SIZE
	.align		4
.L_3:
        /*0018*/ 	.byte	0x04, 0x11
        /*001a*/ 	.short	(.L_5 - .L_4)
	.align		4
.L_4:
        /*001c*/ 	.word	index@(_Z20MeanFilterCUDAkernelPhS_iii)
        /*0020*/ 	.word	0x00000000


	//----- nvinfo : EIATTR_MIN_STACK_SIZE
	.align		4
.L_5:
        /*0024*/ 	.byte	0x04, 0x12
        /*0026*/ 	.short	(.L_7 - .L_6)
	.align		4
.L_6:
        /*0028*/ 	.word	index@(_Z20MeanFilterCUDAkernelPhS_iii)
        /*002c*/ 	.word	0x00000000
.L_7:


//--------------------- .nv.compat                --------------------------
	.section	.nv.compat,"",@"SHT_CUDA_COMPAT_INFO"
	.align	4
        /*0000*/ 	.byte	0x02, 0x09, 0x00, 0x00, 0x02, 0x02, 0x01, 0x00, 0x02, 0x05, 0x05, 0x00, 0x03, 0x07, 0x01, 0x01
        /*0010*/ 	.byte	0x02, 0x03, 0x00, 0x00, 0x02, 0x06, 0x01, 0x00, 0x04, 0x0b, 0x08, 0x00, 0x01, 0x00, 0x00, 0x00
        /*0020*/ 	.byte	0x00, 0x00, 0x00, 0x00


//--------------------- .nv.info._Z20MeanFilterCUDAkernelPhS_iii --------------------------
	.section	.nv.info._Z20MeanFilterCUDAkernelPhS_iii,"",@"SHT_CUDA_INFO"
	.sectionflags	@""
	.align	4


	//----- nvinfo : EIATTR_CUDA_API_VERSION
	.align		4
        /*0000*/ 	.byte	0x04, 0x37
        /*0002*/ 	.short	(.L_9 - .L_8)
.L_8:
        /*0004*/ 	.word	0x00000082


	//----- nvinfo : EIATTR_KPARAM_INFO
	.align		4
.L_9:
        /*0008*/ 	.byte	0x04, 0x17
        /*000a*/ 	.short	(.L_11 - .L_10)
.L_10:
        /*000c*/ 	.word	0x00000000
        /*0010*/ 	.short	0x0004
        /*0012*/ 	.short	0x0018
        /*0014*/ 	.byte	0x00, 0xf0, 0x11, 0x00


	//----- nvinfo : EIATTR_KPARAM_INFO
	.align		4
.L_11:
        /*0018*/ 	.byte	0x04, 0x17
        /*001a*/ 	.short	(.L_13 - .L_12)
.L_12:
        /*001c*/ 	.word	0x00000000
        /*0020*/ 	.short	0x0003
        /*0022*/ 	.short	0x0014
        /*0024*/ 	.byte	0x00, 0xf0, 0x11, 0x00


	//----- nvinfo : EIATTR_KPARAM_INFO
	.align		4
.L_13:
        /*0028*/ 	.byte	0x04, 0x17
        /*002a*/ 	.short	(.L_15 - .L_14)
.L_14:
        /*002c*/ 	.word	0x00000000
        /*0030*/ 	.short	0x0002
        /*0032*/ 	.short	0x0010
        /*0034*/ 	.byte	0x00, 0xf0, 0x11, 0x00


	//----- nvinfo : EIATTR_KPARAM_INFO
	.align		4
.L_15:
        /*0038*/ 	.byte	0x04, 0x17
        /*003a*/ 	.short	(.L_17 - .L_16)
.L_16:
        /*003c*/ 	.word	0x00000000
        /*0040*/ 	.short	0x0001
        /*0042*/ 	.short	0x0008
        /*0044*/ 	.byte	0x00, 0xf5, 0x21, 0x00


	//----- nvinfo : EIATTR_KPARAM_INFO
	.align		4
.L_17:
        /*0048*/ 	.byte	0x04, 0x17
        /*004a*/ 	.short	(.L_19 - .L_18)
.L_18:
        /*004c*/ 	.word	0x00000000
        /*0050*/ 	.short	0x0000
        /*0052*/ 	.short	0x0000
        /*0054*/ 	.byte	0x00, 0xf5, 0x21, 0x00


	//----- nvinfo : EIATTR_SPARSE_MMA_MASK
	.align		4
.L_19:
        /*0058*/ 	.byte	0x03, 0x50
        /*005a*/ 	.short	0x0000


	//----- nvinfo : EIATTR_MAXREG_COUNT
	.align		4
        /*005c*/ 	.byte	0x03, 0x1b
        /*005e*/ 	.short	0x00ff


	//----- nvinfo : EIATTR_MERCURY_ISA_VERSION
	.align		4
        /*0060*/ 	.byte	0x03, 0x5f
        /*0062*/ 	.short	0x0101


	//----- nvinfo : EIATTR_VRC_CTA_INIT_COUNT
	.align		4
        /*0064*/ 	.byte	0x02, 0x4a
	.zero		1
	.zero		1


	//----- nvinfo : EIATTR_EXIT_INSTR_OFFSETS
	.align		4
        /*0068*/ 	.byte	0x04, 0x1c
        /*006a*/ 	.short	(.L_21 - .L_20)


	//   ....[0]....
.L_20:
        /*006c*/ 	.word	0x00000460


	//   ....[1]....
        /*0070*/ 	.word	0x000004f0


	//----- nvinfo : EIATTR_CRS_STACK_SIZE
	.align		4
.L_21:
        /*0074*/ 	.byte	0x04, 0x1e
        /*0076*/ 	.short	(.L_23 - .L_22)
.L_22:
        /*0078*/ 	.word	0x00000000


	//----- nvinfo : EIATTR_CBANK_PARAM_SIZE
	.align		4
.L_23:
        /*007c*/ 	.byte	0x03, 0x19
        /*007e*/ 	.short	0x001c


	//----- nvinfo : EIATTR_PARAM_CBANK
	.align		4
        /*0080*/ 	.byte	0x04, 0x0a
        /*0082*/ 	.short	(.L_25 - .L_24)
	.align		4
.L_24:
        /*0084*/ 	.word	index@(.nv.constant0._Z20MeanFilterCUDAkernelPhS_iii)
        /*0088*/ 	.short	0x0380
        /*008a*/ 	.short	0x001c


	//----- nvinfo : EIATTR_SW_WAR
	.align		4
.L_25:
        /*008c*/ 	.byte	0x04, 0x36
        /*008e*/ 	.short	(.L_27 - .L_26)
.L_26:
        /*0090*/ 	.word	0x00000008
.L_27:


//--------------------- .nv.callgraph             --------------------------
	.section	.nv.callgraph,"",@"SHT_CUDA_CALLGRAPH"
	.align	4
	.sectionentsize	8
	.align		4
        /*0000*/ 	.word	0x00000000
	.align		4
        /*0004*/ 	.word	0xffffffff
	.align		4
        /*0008*/ 	.word	0x00000000
	.align		4
        /*000c*/ 	.word	0xfffffffe
	.align		4
        /*0010*/ 	.word	0x00000000
	.align		4
        /*0014*/ 	.word	0xfffffffd
	.align		4
        /*0018*/ 	.word	0x00000000
	.align		4
        /*001c*/ 	.word	0xfffffffc


//--------------------- .text._Z20MeanFilterCUDAkernelPhS_iii --------------------------
	.section	.text._Z20MeanFilterCUDAkernelPhS_iii,"ax",@progbits
	.align	128
        .global         _Z20MeanFilterCUDAkernelPhS_iii
        .type           _Z20MeanFilterCUDAkernelPhS_iii,@function
        .size           _Z20MeanFilterCUDAkernelPhS_iii,(.L_x_15 - _Z20MeanFilterCUDAkernelPhS_iii)
        .other          _Z20MeanFilterCUDAkernelPhS_iii,@"STO_CUDA_ENTRY STV_DEFAULT"
_Z20MeanFilterCUDAkernelPhS_iii:
.text._Z20MeanFilterCUDAkernelPhS_iii:
[----:B------:R-:W-:Y:S01]  /*0000*/  LDC R1, c[0x0][0x37c] ;  /* 0x0000df00ff017b82 */ /* 0x000fe20000000800 */
[----:B------:R-:W0:Y:S07]  /*0010*/  S2R R2, SR_TID.X ;  /* 0x0000000000027919 */ /* 0x000e2e0000002100 */
[----:B------:R-:W1:Y:S01]  /*0020*/  LDC R7, c[0x0][0x398] ;  /* 0x0000e600ff077b82 */ /* 0x000e620000000800 */
[----:B------:R-:W0:Y:S01]  /*0030*/  LDCU UR4, c[0x0][0x360] ;  /* 0x00006c00ff0477ac */ /* 0x000e220008000800 */
[----:B------:R-:W0:Y:S06]  /*0040*/  S2R R3, SR_CTAID.X ;  /* 0x0000000000037919 */ /* 0x000e2c0000002500 */
[----:B------:R-:W2:Y:S08]  /*0050*/  LDC R0, c[0x0][0x394] ;  /* 0x0000e500ff007b82 */ /* 0x000eb00000000800 */
[----:B------:R-:W3:Y:S01]  /*0060*/  S2UR UR6, SR_CTAID.Y ;  /* 0x00000000000679c3 */ /* 0x000ee20000002600 */
[----:B--2---:R-:W-:-:S02]  /*0070*/  VIADD R0, R0, 0xffffffff ;  /* 0xffffffff00007836 */ /* 0x004fc40000000000 */
[----:B0-----:R-:W-:Y:S01]  /*0080*/  IMAD R2, R3, UR4, R2 ;  /* 0x0000000403027c24 */ /* 0x001fe2000f8e0202 */
[----:B------:R-:W0:Y:S01]  /*0090*/  LDCU.64 UR4, c[0x0][0x358] ;  /* 0x00006b00ff0477ac */ /* 0x000e220008000a00 */
[----:B-1----:R-:W-:-:S05]  /*00a0*/  VIADD R3, R7, 0xffffffff ;  /* 0xffffffff07037836 */ /* 0x002fca0000000000 */
[----:B------:R-:W-:-:S04]  /*00b0*/  ISETP.GE.AND P0, PT, R2, R3, PT ;  /* 0x000000030200720c */ /* 0x000fc80003f06270 */
[----:B------:R-:W-:Y:S01]  /*00c0*/  ISETP.LT.OR P0, PT, R2, 0x1, P0 ;  /* 0x000000010200780c */ /* 0x000fe20000701670 */
[----:B---3--:R-:W-:-:S03]  /*00d0*/  IMAD R2, R7, UR6, R2 ;  /* 0x0000000607027c24 */ /* 0x008fc6000f8e0202 */
[----:B------:R-:W-:-:S04]  /*00e0*/  ISETP.EQ.OR P0, PT, RZ, UR6, P0 ;  /* 0x00000006ff007c0c */ /* 0x000fc80008702670 */
[----:B------:R-:W-:-:S13]  /*00f0*/  ISETP.LE.OR P0, PT, R0, UR6, P0 ;  /* 0x0000000600007c0c */ /* 0x000fda0008703670 */
[----:B0-----:R-:W-:Y:S05]  /*0100*/  @P0 BRA `(.L_x_0) ;  /* 0x0000000000d80947 */ /* 0x001fea0003800000 */
[----:B------:R-:W0:Y:S01]  /*0110*/  LDCU.64 UR6, c[0x0][0x380] ;  /* 0x00007000ff0677ac */ /* 0x000e220008000a00 */
[----:B------:R-:W-:Y:S01]  /*0120*/  SHF.R.S32.HI R12, RZ, 0x1f, R2 ;  /* 0x0000001fff0c7819 */ /* 0x000fe20000011402 */
[C---:B------:R-:W-:Y:S01]  /*0130*/  IMAD.IADD R3, R2.reuse, 0x1, -R7 ;  /* 0x0000000102037824 */ /* 0x040fe200078e0a07 */
[----:B0-----:R-:W-:-:S04]  /*0140*/  IADD3 R8, P0, PT, R2, UR6, RZ ;  /* 0x0000000602087c10 */ /* 0x001fc8000ff1e0ff */
[----:B------:R-:W-:Y:S02]  /*0150*/  IADD3.X R9, PT, PT, R12, UR7, RZ, P0, !PT ;  /* 0x000000070c097c10 */ /* 0x000fe400087fe4ff */
[C---:B------:R-:W-:Y:S01]  /*0160*/  IADD3 R4, P0, PT, R3.reuse, UR6, RZ ;  /* 0x0000000603047c10 */ /* 0x040fe2000ff1e0ff */
[----:B------:R-:W0:Y:S02]  /*0170*/  LDCU UR6, c[0x0][0x390] ;  /* 0x00007200ff0677ac */ /* 0x000e240008000800 */
[----:B------:R-:W2:Y:S01]  /*0180*/  LDG.E.U8 R0, desc[UR4][R8.64+0x1] ;  /* 0x0000010408007981 */ /* 0x000ea2000c1e1100 */
[----:B------:R-:W-:-:S03]  /*0190*/  LEA.HI.X.SX32 R5, R3, UR7, 0x1, P0 ;  /* 0x0000000703057c11 */ /* 0x000fc600080f0eff */
[----:B------:R-:W3:Y:S01]  /*01a0*/  LDG.E.U8 R3, desc[UR4][R8.64+-0x1] ;  /* 0xffffff0408037981 */ /* 0x000ee2000c1e1100 */
[----:B------:R-:W-:-:S03]  /*01b0*/  IADD3 R6, P0, PT, R8, R7, RZ ;  /* 0x0000000708067210 */ /* 0x000fc60007f1e0ff */
[----:B------:R-:W4:Y:S01]  /*01c0*/  LDG.E.U8 R10, desc[UR4][R4.64] ;  /* 0x00000004040a7981 */ /* 0x000f22000c1e1100 */
[----:B------:R-:W-:-:S03]  /*01d0*/  LEA.HI.X.SX32 R7, R7, R9, 0x1, P0 ;  /* 0x0000000907077211 */ /* 0x000fc600000f0eff */
[----:B------:R-:W5:Y:S04]  /*01e0*/  LDG.E.U8 R11, desc[UR4][R4.64+0x1] ;  /* 0x00000104040b7981 */ /* 0x000f68000c1e1100 */
[----:B------:R1:W5:Y:S04]  /*01f0*/  LDG.E.U8 R13, desc[UR4][R4.64+-0x1] ;  /* 0xffffff04040d7981 */ /* 0x000368000c1e1100 */
[----:B------:R-:W5:Y:S04]  /*0200*/  LDG.E.U8 R14, desc[UR4][R6.64] ;  /* 0x00000004060e7981 */ /* 0x000f68000c1e1100 */
[----:B------:R-:W5:Y:S04]  /*0210*/  LDG.E.U8 R15, desc[UR4][R6.64+0x1] ;  /* 0x00000104060f7981 */ /* 0x000f68000c1e1100 */
[----:B------:R-:W5:Y:S01]  /*0220*/  LDG.E.U8 R16, desc[UR4][R6.64+-0x1] ;  /* 0xffffff0406107981 */ /* 0x000f62000c1e1100 */
[----:B------:R-:W-:Y:S01]  /*0230*/  BSSY.RECONVERGENT B0, `(.L_x_1) ;  /* 0x000001d000007945 */ /* 0x000fe20003800200 */
[----:B--2---:R-:W-:-:S02]  /*0240*/  I2FP.F32.U32 R0, R0 ;  /* 0x0000000000007245 */ /* 0x004fc40000201000 */
[----:B---3--:R-:W-:-:S03]  /*0250*/  I2FP.F32.U32 R3, R3 ;  /* 0x0000000300037245 */ /* 0x008fc60000201000 */
[----:B------:R-:W-:Y:S01]  /*0260*/  FADD R0, R0, +QNAN ;  /* 0x7fc0000000007421 */ /* 0x000fe20000000000 */
[----:B----4-:R-:W-:-:S03]  /*0270*/  I2FP.F32.U32 R9, R10 ;  /* 0x0000000a00097245 */ /* 0x010fc60000201000 */
[----:B------:R-:W-:Y:S01]  /*0280*/  FADD R0, R0, R3 ;  /* 0x0000000300007221 */ /* 0x000fe20000000000 */
[----:B0-----:R-:W-:Y:S02]  /*0290*/  I2FP.F32.S32 R3, UR6 ;  /* 0x0000000600037c45 */ /* 0x001fe40008201400 */
[----:B-----5:R-:W-:Y:S01]  /*02a0*/  I2FP.F32.U32 R11, R11 ;  /* 0x0000000b000b7245 */ /* 0x020fe20000201000 */
[----:B------:R-:W-:Y:S01]  /*02b0*/  FADD R0, R0, R9 ;  /* 0x0000000900007221 */ /* 0x000fe20000000000 */
[----:B-1----:R-:W0:Y:S01]  /*02c0*/  MUFU.RCP R4, R3 ;  /* 0x0000000300047308 */ /* 0x002e220000001000 */
[----:B------:R-:W-:Y:S02]  /*02d0*/  I2FP.F32.U32 R13, R13 ;  /* 0x0000000d000d7245 */ /* 0x000fe40000201000 */
[----:B------:R-:W-:Y:S01]  /*02e0*/  FADD R0, R0, R11 ;  /* 0x0000000b00007221 */ /* 0x000fe20000000000 */
[----:B------:R-:W-:-:S03]  /*02f0*/  I2FP.F32.U32 R5, R14 ;  /* 0x0000000e00057245 */ /* 0x000fc60000201000 */
[----:B------:R-:W-:Y:S01]  /*0300*/  FADD R0, R0, R13 ;  /* 0x0000000d00007221 */ /* 0x000fe20000000000 */
[----:B------:R-:W-:-:S03]  /*0310*/  I2FP.F32.U32 R15, R15 ;  /* 0x0000000f000f7245 */ /* 0x000fc60000201000 */
[----:B------:R-:W-:Y:S01]  /*0320*/  FADD R0, R0, R5 ;  /* 0x0000000500007221 */ /* 0x000fe20000000000 */
[----:B------:R-:W-:-:S03]  /*0330*/  I2FP.F32.U32 R5, R16 ;  /* 0x0000001000057245 */ /* 0x000fc60000201000 */
[----:B------:R-:W-:Y:S01]  /*0340*/  FADD R0, R0, R15 ;  /* 0x0000000f00007221 */ /* 0x000fe20000000000 */
[----:B0-----:R-:W-:-:S03]  /*0350*/  FFMA R7, -R3, R4, 1 ;  /* 0x3f80000003077423 */ /* 0x001fc60000000104 */
[----:B------:R-:W-:Y:S01]  /*0360*/  FADD R0, R0, R5 ;  /* 0x0000000500007221 */ /* 0x000fe20000000000 */
[----:B------:R-:W-:-:S03]  /*0370*/  FFMA R7, R4, R7, R4 ;  /* 0x0000000704077223 */ /* 0x000fc60000000004 */
[----:B------:R-:W0:Y:S01]  /*0380*/  FCHK P0, R0, R3 ;  /* 0x0000000300007302 */ /* 0x000e220000000000 */
[----:B------:R-:W-:-:S04]  /*0390*/  FFMA R4, R0, R7, RZ ;  /* 0x0000000700047223 */ /* 0x000fc800000000ff */
[----:B------:R-:W-:-:S04]  /*03a0*/  FFMA R5, -R3, R4, R0 ;  /* 0x0000000403057223 */ /* 0x000fc80000000100 */
[----:B------:R-:W-:Y:S01]  /*03b0*/  FFMA R4, R7, R5, R4 ;  /* 0x0000000507047223 */ /* 0x000fe20000000004 */
[----:B0-----:R-:W-:Y:S06]  /*03c0*/  @!P0 BRA `(.L_x_2) ;  /* 0x00000000000c8947 */ /* 0x001fec0003800000 */
[----:B------:R-:W-:-:S07]  /*03d0*/  MOV R4, 0x3f0 ;  /* 0x000003f000047802 */ /* 0x000fce0000000f00 */
[----:B------:R-:W-:Y:S05]  /*03e0*/  CALL.REL.NOINC `($__internal_0_$__cuda_sm3x_div_rn_noftz_f32_slowpath) ;  /* 0x0000000000447944 */ /* 0x000fea0003c00000 */
[----:B------:R-:W-:-:S07]  /*03f0*/  IMAD.MOV.U32 R4, RZ, RZ, R0 ;  /* 0x000000ffff047224 */ /* 0x000fce00078e0000 */
.L_x_2:
[----:B------:R-:W-:Y:S05]  /*0400*/  BSYNC.RECONVERGENT B0 ;  /* 0x0000000000007941 */ /* 0x000fea0003800200 */
.L_x_1:
[----:B------:R-:W0:Y:S01]  /*0410*/  LDCU.64 UR6, c[0x0][0x388] ;  /* 0x00007100ff0677ac */ /* 0x000e220008000a00 */
[----:B------:R-:W1:Y:S01]  /*0420*/  F2I.U32.TRUNC.NTZ R5, R4 ;  /* 0x0000000400057305 */ /* 0x000e62000020f000 */
[----:B0-----:R-:W-:-:S04]  /*0430*/  IADD3 R2, P0, PT, R2, UR6, RZ ;  /* 0x0000000602027c10 */ /* 0x001fc8000ff1e0ff */
[----:B------:R-:W-:-:S05]  /*0440*/  IADD3.X R3, PT, PT, R12, UR7, RZ, P0, !PT ;  /* 0x000000070c037c10 */ /* 0x000fca00087fe4ff */
[----:B-1----:R-:W-:Y:S01]  /*0450*/  STG.E.U8 desc[UR4][R2.64], R5 ;  /* 0x0000000502007986 */ /* 0x002fe2000c101104 */
[----:B------:R-:W-:Y:S05]  /*0460*/  EXIT ;  /* 0x000000000000794d */ /* 0x000fea0003800000 */
.L_x_0:
[----:B------:R-:W0:Y:S01]  /*0470*/  LDCU.128 UR8, c[0x0][0x380] ;  /* 0x00007000ff0877ac */ /* 0x000e220008000c00 */
[----:B------:R-:W-:Y:S02]  /*0480*/  SHF.R.S32.HI R0, RZ, 0x1f, R2 ;  /* 0x0000001fff007819 */ /* 0x000fe40000011402 */
[----:B0-----:R-:W-:-:S04]  /*0490*/  IADD3 R4, P0, PT, R2, UR8, RZ ;  /* 0x0000000802047c10 */ /* 0x001fc8000ff1e0ff */
[----:B------:R-:W-:-:S06]  /*04a0*/  IADD3.X R5, PT, PT, R0, UR9, RZ, P0, !PT ;  /* 0x0000000900057c10 */ /* 0x000fcc00087fe4ff */
[----:B------:R-:W2:Y:S01]  /*04b0*/  LDG.E.U8 R5, desc[UR4][R4.64] ;  /* 0x0000000404057981 */ /* 0x000ea2000c1e1100 */
[----:B------:R-:W-:-:S04]  /*04c0*/  IADD3 R2, P0, PT, R2, UR10, RZ ;  /* 0x0000000a02027c10 */ /* 0x000fc8000ff1e0ff */
[----:B------:R-:W-:-:S05]  /*04d0*/  IADD3.X R3, PT, PT, R0, UR11, RZ, P0, !PT ;  /* 0x0000000b00037c10 */ /* 0x000fca00087fe4ff */
[----:B--2---:R-:W-:Y:S01]  /*04e0*/  STG.E.U8 desc[UR4][R2.64], R5 ;  /* 0x0000000502007986 */ /* 0x004fe2000c101104 */
[----:B------:R-:W-:Y:S05]  /*04f0*/  EXIT ;  /* 0x000000000000794d */ /* 0x000fea0003800000 */
        .weak           $__internal_0_$__cuda_sm3x_div_rn_noftz_f32_slowpath
        .type           $__internal_0_$__cuda_sm3x_div_rn_noftz_f32_slowpath,@function
        .size           $__internal_0_$__cuda_sm3x_div_rn_noftz_f32_slowpath,(.L_x_15 - $__internal_0_$__cuda_sm3x_div_rn_noftz_f32_slowpath)
$__internal_0_$__cuda_sm3x_div_rn_noftz_f32_slowpath:
[--C-:B------:R-:W-:Y:S01]  /*0500*/  SHF.R.U32.HI R6, RZ, 0x17, R3.reuse ;  /* 0x00000017ff067819 */ /* 0x100fe20000011603 */
[----:B------:R-:W-:Y:S01]  /*0510*/  BSSY.RECONVERGENT B1, `(.L_x_3) ;  /* 0x0000064000017945 */ /* 0x000fe20003800200 */
[--C-:B------:R-:W-:Y:S01]  /*0520*/  SHF.R.U32.HI R5, RZ, 0x17, R0.reuse ;  /* 0x00000017ff057819 */ /* 0x100fe20000011600 */
[----:B------:R-:W-:Y:S01]  /*0530*/  IMAD.MOV.U32 R7, RZ, RZ, R0 ;  /* 0x000000ffff077224 */ /* 0x000fe200078e0000 */
[----:B------:R-:W-:Y:S01]  /*0540*/  LOP3.LUT R6, R6, 0xff, RZ, 0xc0, !PT ;  /* 0x000000ff06067812 */ /* 0x000fe200078ec0ff */
[----:B------:R-:W-:Y:S01]  /*0550*/  IMAD.MOV.U32 R8, RZ, RZ, R3 ;  /* 0x000000ffff087224 */ /* 0x000fe200078e0003 */
[----:B------:R-:W-:-:S03]  /*0560*/  LOP3.LUT R5, R5, 0xff, RZ, 0xc0, !PT ;  /* 0x000000ff05057812 */ /* 0x000fc600078ec0ff */
[----:B------:R-:W-:Y:S02]  /*0570*/  VIADD R11, R6, 0xffffffff ;  /* 0xffffffff060b7836 */ /* 0x000fe40000000000 */
[----:B------:R-:W-:-:S03]  /*0580*/  VIADD R10, R5, 0xffffffff ;  /* 0xffffffff050a7836 */ /* 0x000fc60000000000 */
[----:B------:R-:W-:-:S04]  /*0590*/  ISETP.GT.U32.AND P0, PT, R11, 0xfd, PT ;  /* 0x000000fd0b00780c */ /* 0x000fc80003f04070 */
[----:B------:R-:W-:-:S13]  /*05a0*/  ISETP.GT.U32.OR P0, PT, R10, 0xfd, P0 ;  /* 0x000000fd0a00780c */ /* 0x000fda0000704470 */
[----:B------:R-:W-:Y:S01]  /*05b0*/  @!P0 IMAD.MOV.U32 R9, RZ, RZ, RZ ;  /* 0x000000ffff098224 */ /* 0x000fe200078e00ff */
[----:B------:R-:W-:Y:S06]  /*05c0*/  @!P0 BRA `(.L_x_4) ;  /* 0x00000000005c8947 */ /* 0x000fec0003800000 */
[----:B------:R-:W-:Y:S02]  /*05d0*/  FSETP.GTU.FTZ.AND P0, PT, |R0|, +INF , PT ;  /* 0x7f8000000000780b */ /* 0x000fe40003f1c200 */
[----:B------:R-:W-:-:S04]  /*05e0*/  FSETP.GTU.FTZ.AND P1, PT, |R3|, +INF , PT ;  /* 0x7f8000000300780b */ /* 0x000fc80003f3c200 */
[----:B------:R-:W-:-:S13]  /*05f0*/  PLOP3.LUT P0, PT, P0, P1, PT, 0xf8, 0x8f ;  /* 0x00000000008f781c */ /* 0x000fda0000703f70 */
[----:B------:R-:W-:Y:S05]  /*0600*/  @P0 BRA `(.L_x_5) ;  /* 0x00000004004c0947 */ /* 0x000fea0003800000 */
[----:B------:R-:W-:-:S13]  /*0610*/  LOP3.LUT P0, RZ, R8, 0x7fffffff, R7, 0xc8, !PT ;  /* 0x7fffffff08ff7812 */ /* 0x000fda000780c807 */
[----:B------:R-:W-:Y:S05]  /*0620*/  @!P0 BRA `(.L_x_6) ;  /* 0x00000004003c8947 */ /* 0x000fea0003800000 */
[C---:B------:R-:W-:Y:S02]  /*0630*/  FSETP.NEU.FTZ.AND P2, PT, |R0|.reuse, +INF , PT ;  /* 0x7f8000000000780b */ /* 0x040fe40003f5d200 */
[----:B------:R-:W-:Y:S02]  /*0640*/  FSETP.NEU.FTZ.AND P1, PT, |R3|, +INF , PT ;  /* 0x7f8000000300780b */ /* 0x000fe40003f3d200 */
[----:B------:R-:W-:-:S11]  /*0650*/  FSETP.NEU.FTZ.AND P0, PT, |R0|, +INF , PT ;  /* 0x7f8000000000780b */ /* 0x000fd60003f1d200 */
[----:B------:R-:W-:Y:S05]  /*0660*/  @!P1 BRA !P2, `(.L_x_6) ;  /* 0x00000004002c9947 */ /* 0x000fea0005000000 */
[----:B------:R-:W-:-:S04]  /*0670*/  LOP3.LUT P2, RZ, R7, 0x7fffffff, RZ, 0xc0, !PT ;  /* 0x7fffffff07ff7812 */ /* 0x000fc8000784c0ff */
[----:B------:R-:W-:-:S13]  /*0680*/  PLOP3.LUT P1, PT, P1, P2, PT, 0x2f, 0xf2 ;  /* 0x0000000000f2781c */ /* 0x000fda0000f24577 */
[----:B------:R-:W-:Y:S05]  /*0690*/  @P1 BRA `(.L_x_7) ;  /* 0x0000000400181947 */ /* 0x000fea0003800000 */
[----:B------:R-:W-:-:S04]  /*06a0*/  LOP3.LUT P1, RZ, R8, 0x7fffffff, RZ, 0xc0, !PT ;  /* 0x7fffffff08ff7812 */ /* 0x000fc8000782c0ff */
[----:B------:R-:W-:-:S13]  /*06b0*/  PLOP3.LUT P0, PT, P0, P1, PT, 0x2f, 0xf2 ;  /* 0x0000000000f2781c */ /* 0x000fda0000702577 */
[----:B------:R-:W-:Y:S05]  /*06c0*/  @P0 BRA `(.L_x_8) ;  /* 0x0000000400000947 */ /* 0x000fea0003800000 */
[----:B------:R-:W-:Y:S02]  /*06d0*/  ISETP.GE.AND P0, PT, R10, RZ, PT ;  /* 0x000000ff0a00720c */ /* 0x000fe40003f06270 */
[----:B------:R-:W-:-:S11]  /*06e0*/  ISETP.GE.AND P1, PT, R11, RZ, PT ;  /* 0x000000ff0b00720c */ /* 0x000fd60003f26270 */
[----:B------:R-:W-:Y:S02]  /*06f0*/  @P0 IMAD.MOV.U32 R9, RZ, RZ, RZ ;  /* 0x000000ffff090224 */ /* 0x000fe400078e00ff */
[----:B------:R-:W-:Y:S01]  /*0700*/  @!P0 FFMA R7, R0, 1.84467440737095516160e+19, RZ ;  /* 0x5f80000000078823 */ /* 0x000fe200000000ff */
[----:B------:R-:W-:Y:S02]  /*0710*/  @!P0 IMAD.MOV.U32 R9, RZ, RZ, -0x40 ;  /* 0xffffffc0ff098424 */ /* 0x000fe400078e00ff */
[----:B------:R-:W-:Y:S02]  /*0720*/  @!P1 FFMA R8, R3, 1.84467440737095516160e+19, RZ ;  /* 0x5f80000003089823 */ /* 0x000fe400000000ff */
[----:B------:R-:W-:-:S07]  /*0730*/  @!P1 VIADD R9, R9, 0x40 ;  /* 0x0000004009099836 */ /* 0x000fce0000000000 */
.L_x_4:
[----:B------:R-:W-:Y:S01]  /*0740*/  LEA R3, R6, 0xc0800000, 0x17 ;  /* 0xc080000006037811 */ /* 0x000fe200078eb8ff */
[----:B------:R-:W-:Y:S01]  /*0750*/  VIADD R5, R5, 0xffffff81 ;  /* 0xffffff8105057836 */ /* 0x000fe20000000000 */
[----:B------:R-:W-:Y:S03]  /*0760*/  BSSY.RECONVERGENT B2, `(.L_x_9) ;  /* 0x0000035000027945 */ /* 0x000fe60003800200 */
[----:B------:R-:W-:Y:S01]  /*0770*/  IMAD.IADD R3, R8, 0x1, -R3 ;  /* 0x0000000108037824 */ /* 0x000fe200078e0a03 */
[C---:B------:R-:W-:Y:S01]  /*0780*/  IADD3 R6, PT, PT, R5.reuse, 0x7f, -R6 ;  /* 0x0000007f05067810 */ /* 0x040fe20007ffe806 */
[----:B------:R-:W-:Y:S02]  /*0790*/  IMAD R0, R5, -0x800000, R7 ;  /* 0xff80000005007824 */ /* 0x000fe400078e0207 */
[----:B------:R-:W0:Y:S01]  /*07a0*/  MUFU.RCP R8, R3 ;  /* 0x0000000300087308 */ /* 0x000e220000001000 */
[----:B------:R-:W-:Y:S01]  /*07b0*/  FADD.FTZ R11, -R3, -RZ ;  /* 0x800000ff030b7221 */ /* 0x000fe20000010100 */
[----:B------:R-:W-:-:S03]  /*07c0*/  IMAD.IADD R6, R6, 0x1, R9 ;  /* 0x0000000106067824 */ /* 0x000fc600078e0209 */
[----:B0-----:R-:W-:-:S04]  /*07d0*/  FFMA R13, R8, R11, 1 ;  /* 0x3f800000080d7423 */ /* 0x001fc8000000000b */
[----:B------:R-:W-:-:S04]  /*07e0*/  FFMA R10, R8, R13, R8 ;  /* 0x0000000d080a7223 */ /* 0x000fc80000000008 */
[----:B------:R-:W-:-:S04]  /*07f0*/  FFMA R7, R0, R10, RZ ;  /* 0x0000000a00077223 */ /* 0x000fc800000000ff */
[----:B------:R-:W-:-:S04]  /*0800*/  FFMA R8, R11, R7, R0 ;  /* 0x000000070b087223 */ /* 0x000fc80000000000 */
[----:B------:R-:W-:-:S04]  /*0810*/  FFMA R7, R10, R8, R7 ;  /* 0x000000080a077223 */ /* 0x000fc80000000007 */
[----:B------:R-:W-:-:S04]  /*0820*/  FFMA R8, R11, R7, R0 ;  /* 0x000000070b087223 */ /* 0x000fc80000000000 */
[----:B------:R-:W-:-:S05]  /*0830*/  FFMA R0, R10, R8, R7 ;  /* 0x000000080a007223 */ /* 0x000fca0000000007 */
[----:B------:R-:W-:-:S04]  /*0840*/  SHF.R.U32.HI R3, RZ, 0x17, R0 ;  /* 0x00000017ff037819 */ /* 0x000fc80000011600 */
[----:B------:R-:W-:-:S05]  /*0850*/  LOP3.LUT R3, R3, 0xff, RZ, 0xc0, !PT ;  /* 0x000000ff03037812 */ /* 0x000fca00078ec0ff */
[----:B------:R-:W-:-:S04]  /*0860*/  IMAD.IADD R9, R3, 0x1, R6 ;  /* 0x0000000103097824 */ /* 0x000fc800078e0206 */
[----:B------:R-:W-:-:S05]  /*0870*/  VIADD R3, R9, 0xffffffff ;  /* 0xffffffff09037836 */ /* 0x000fca0000000000 */
[----:B------:R-:W-:-:S13]  /*0880*/  ISETP.GE.U32.AND P0, PT, R3, 0xfe, PT ;  /* 0x000000fe0300780c */ /* 0x000fda0003f06070 */
[----:B------:R-:W-:Y:S05]  /*0890*/  @!P0 BRA `(.L_x_10) ;  /* 0x0000000000808947 */ /* 0x000fea0003800000 */
[----:B------:R-:W-:-:S13]  /*08a0*/  ISETP.GT.AND P0, PT, R9, 0xfe, PT ;  /* 0x000000fe0900780c */ /* 0x000fda0003f04270 */
[----:B------:R-:W-:Y:S05]  /*08b0*/  @P0 BRA `(.L_x_11) ;  /* 0x00000000006c0947 */ /* 0x000fea0003800000 */
[----:B------:R-:W-:-:S13]  /*08c0*/  ISETP.GE.AND P0, PT, R9, 0x1, PT ;  /* 0x000000010900780c */ /* 0x000fda0003f06270 */
[----:B------:R-:W-:Y:S05]  /*08d0*/  @P0 BRA `(.L_x_12) ;  /* 0x0000000000740947 */ /* 0x000fea0003800000 */
[----:B------:R-:W-:Y:S02]  /*08e0*/  ISETP.GE.AND P0, PT, R9, -0x18, PT ;  /* 0xffffffe80900780c */ /* 0x000fe40003f06270 */
[----:B------:R-:W-:-:S11]  /*08f0*/  LOP3.LUT R0, R0, 0x80000000, RZ, 0xc0, !PT ;  /* 0x8000000000007812 */ /* 0x000fd600078ec0ff */
[----:B------:R-:W-:Y:S05]  /*0900*/  @!P0 BRA `(.L_x_12) ;  /* 0x0000000000688947 */ /* 0x000fea0003800000 */
[CCC-:B------:R-:W-:Y:S01]  /*0910*/  FFMA.RZ R3, R10.reuse, R8.reuse, R7.reuse ;  /* 0x000000080a037223 */ /* 0x1c0fe2000000c007 */
[CCC-:B------:R-:W-:Y:S01]  /*0920*/  FFMA.RM R6, R10.reuse, R8.reuse, R7.reuse ;  /* 0x000000080a067223 */ /* 0x1c0fe20000004007 */
[C---:B------:R-:W-:Y:S02]  /*0930*/  ISETP.NE.AND P2, PT, R9.reuse, RZ, PT ;  /* 0x000000ff0900720c */ /* 0x040fe40003f45270 */
[----:B------:R-:W-:Y:S02]  /*0940*/  ISETP.NE.AND P1, PT, R9, RZ, PT ;  /* 0x000000ff0900720c */ /* 0x000fe40003f25270 */
[----:B------:R-:W-:Y:S01]  /*0950*/  LOP3.LUT R5, R3, 0x7fffff, RZ, 0xc0, !PT ;  /* 0x007fffff03057812 */ /* 0x000fe200078ec0ff */
[----:B------:R-:W-:Y:S01]  /*0960*/  FFMA.RP R3, R10, R8, R7 ;  /* 0x000000080a037223 */ /* 0x000fe20000008007 */
[----:B------:R-:W-:Y:S02]  /*0970*/  VIADD R8, R9, 0x20 ;  /* 0x0000002009087836 */ /* 0x000fe40000000000 */
[----:B------:R-:W-:Y:S01]  /*0980*/  LOP3.LUT R5, R5, 0x800000, RZ, 0xfc, !PT ;  /* 0x0080000005057812 */ /* 0x000fe200078efcff */
[----:B------:R-:W-:Y:S01]  /*0990*/  IMAD.MOV R7, RZ, RZ, -R9 ;  /* 0x000000ffff077224 */ /* 0x000fe200078e0a09 */
[----:B------:R-:W-:-:S02]  /*09a0*/  FSETP.NEU.FTZ.AND P0, PT, R3, R6, PT ;  /* 0x000000060300720b */ /* 0x000fc40003f1d000 */
[----:B------:R-:W-:Y:S02]  /*09b0*/  SHF.L.U32 R8, R5, R8, RZ ;  /* 0x0000000805087219 */ /* 0x000fe400000006ff */
[----:B------:R-:W-:Y:S02]  /*09c0*/  SEL R6, R7, RZ, P2 ;  /* 0x000000ff07067207 */ /* 0x000fe40001000000 */
[----:B------:R-:W-:Y:S02]  /*09d0*/  ISETP.NE.AND P1, PT, R8, RZ, P1 ;  /* 0x000000ff0800720c */ /* 0x000fe40000f25270 */
[----:B------:R-:W-:Y:S02]  /*09e0*/  SHF.R.U32.HI R6, RZ, R6, R5 ;  /* 0x00000006ff067219 */ /* 0x000fe40000011605 */
[----:B------:R-:W-:Y:S02]  /*09f0*/  PLOP3.LUT P0, PT, P0, P1, PT, 0xf8, 0x8f ;  /* 0x00000000008f781c */ /* 0x000fe40000703f70 */
[----:B------:R-:W-:-:S02]  /*0a00*/  SHF.R.U32.HI R8, RZ, 0x1, R6 ;  /* 0x00000001ff087819 */ /* 0x000fc40000011606 */
[----:B------:R-:W-:-:S04]  /*0a10*/  SEL R3, RZ, 0x1, !P0 ;  /* 0x00000001ff037807 */ /* 0x000fc80004000000 */
[----:B------:R-:W-:-:S04]  /*0a20*/  LOP3.LUT R3, R3, 0x1, R8, 0xf8, !PT ;  /* 0x0000000103037812 */ /* 0x000fc800078ef808 */
[----:B------:R-:W-:-:S05]  /*0a30*/  LOP3.LUT R3, R3, R6, RZ, 0xc0, !PT ;  /* 0x0000000603037212 */ /* 0x000fca00078ec0ff */
[----:B------:R-:W-:-:S05]  /*0a40*/  IMAD.IADD R3, R8, 0x1, R3 ;  /* 0x0000000108037824 */ /* 0x000fca00078e0203 */
[----:B------:R-:W-:Y:S01]  /*0a50*/  LOP3.LUT R0, R3, R0, RZ, 0xfc, !PT ;  /* 0x0000000003007212 */ /* 0x000fe200078efcff */
[----:B------:R-:W-:Y:S06]  /*0a60*/  BRA `(.L_x_12) ;  /* 0x0000000000107947 */ /* 0x000fec0003800000 */
.L_x_11:
[----:B------:R-:W-:-:S04]  /*0a70*/  LOP3.LUT R0, R0, 0x80000000, RZ, 0xc0, !PT ;  /* 0x8000000000007812 */ /* 0x000fc800078ec0ff */
[----:B------:R-:W-:Y:S01]  /*0a80*/  LOP3.LUT R0, R0, 0x7f800000, RZ, 0xfc, !PT ;  /* 0x7f80000000007812 */ /* 0x000fe200078efcff */
[----:B------:R-:W-:Y:S06]  /*0a90*/  BRA `(.L_x_12) ;  /* 0x0000000000047947 */ /* 0x000fec0003800000 */
.L_x_10:
[----:B------:R-:W-:-:S07]  /*0aa0*/  IMAD R0, R6, 0x800000, R0 ;  /* 0x0080000006007824 */ /* 0x000fce00078e0200 */
.L_x_12:
[----:B------:R-:W-:Y:S05]  /*0ab0*/  BSYNC.RECONVERGENT B2 ;  /* 0x0000000000027941 */ /* 0x000fea0003800200 */
.L_x_9:
[----:B------:R-:W-:Y:S05]  /*0ac0*/  BRA `(.L_x_13) ;  /* 0x0000000000207947 */ /* 0x000fea0003800000 */
.L_x_8:
[----:B------:R-:W-:-:S04]  /*0ad0*/  LOP3.LUT R0, R8, 0x80000000, R7, 0x48, !PT ;  /* 0x8000000008007812 */ /* 0x000fc800078e4807 */
[----:B------:R-:W-:Y:S01]  /*0ae0*/  LOP3.LUT R0, R0, 0x7f800000, RZ, 0xfc, !PT ;  /* 0x7f80000000007812 */ /* 0x000fe200078efcff */
[----:B------:R-:W-:Y:S06]  /*0af0*/  BRA `(.L_x_13) ;  /* 0x0000000000147947 */ /* 0x000fec0003800000 */
.L_x_7:
[----:B------:R-:W-:Y:S01]  /*0b00*/  LOP3.LUT R0, R8, 0x80000000, R7, 0x48, !PT ;  /* 0x8000000008007812 */ /* 0x000fe200078e4807 */
[----:B------:R-:W-:Y:S06]  /*0b10*/  BRA `(.L_x_13) ;  /* 0x00000000000c7947 */ /* 0x000fec0003800000 */
.L_x_6:
[----:B------:R-:W0:Y:S01]  /*0b20*/  MUFU.RSQ R0, -QNAN ;  /* 0xffc0000000007908 */ /* 0x000e220000001400 */
[----:B------:R-:W-:Y:S05]  /*0b30*/  BRA `(.L_x_13) ;  /* 0x0000000000047947 */ /* 0x000fea0003800000 */
.L_x_5:
[----:B------:R-:W-:-:S07]  /*0b40*/  FADD.FTZ R0, R0, R3 ;  /* 0x0000000300007221 */ /* 0x000fce0000010000 */
.L_x_13:
[----:B------:R-:W-:Y:S05]  /*0b50*/  BSYNC.RECONVERGENT B1 ;  /* 0x0000000000017941 */ /* 0x000fea0003800200 */
.L_x_3:
[----:B------:R-:W-:-:S04]  /*0b60*/  IMAD.MOV.U32 R5, RZ, RZ, 0x0 ;  /* 0x00000000ff057424 */ /* 0x000fc800078e00ff */
[----:B0-----:R-:W-:Y:S05]  /*0b70*/  RET.REL.NODEC R4 `(_Z20MeanFilterCUDAkernelPhS_iii) ;  /* 0xfffffff404207950 */ /* 0x001fea0003c3ffff */
.L_x_14:
[----:B------:R-:W-:-:S00]  /*0b80*/  BRA `(.L_x_14) ;  /* 0xfffffffc00fc7947 */ /* 0x000fc0000383ffff */
[----:B------:R-:W-:-:S00]  /*0b90*/  NOP ;  /* 0x0000000000007918 */ /* 0x000fc00000000000 */
        /* <DEDUP_REMOVED lines=14> */
.L_x_15:


//--------------------- .nv.shared.reserved.0     --------------------------
	.section	.nv.shared.reserved.0,"aw",@nobits
	.weak		__nv_reservedSMEM_offset_0_alias
	.size		__nv_reservedSMEM_offset_0_alias, 0, 64
	.other		__nv_reservedSMEM_offset_0_alias,@"STO_CUDA_RESERVED_SHARED STV_DEFAULT"
__nv_reservedSMEM_offset_0_alias:
	.zero		0
	.zero		64


//--------------------- .nv.constant0._Z20MeanFilterCUDAkernelPhS_iii --------------------------
	.section	.nv.constant0._Z20MeanFilterCUDAkernelPhS_iii,"a",@progbits
	.sectionflags	@""
	.align	4
.nv.constant0._Z20MeanFilterCUDAkernelPhS_iii:
	.zero		924


//--------------------- SYMBOLS --------------------------

	.type		.nv.reservedSmem.offset0,@object
	.size		.nv.reservedSmem.offset0,0x4
